//
// Generated by NVIDIA NVVM Compiler
//
// Compiler Build ID: CL-36424714
// Cuda compilation tools, release 13.0, V13.0.88
// Based on NVVM 20.0.0
//

.version 9.0
.target sm_100
.address_size 64

	// .globl	_Z7add_gpuPlS_

.visible .entry _Z7add_gpuPlS_(
	.param .u64 .ptr .align 1 _Z7add_gpuPlS__param_0,
	.param .u64 .ptr .align 1 _Z7add_gpuPlS__param_1
)
{
	.reg .b32 	%r<2>;
	.reg .b64 	%rd<12>;

	ld.param.u64 	%rd1, [_Z7add_gpuPlS__param_0];
	ld.param.u64 	%rd2, [_Z7add_gpuPlS__param_1];
	cvta.to.global.u64 	%rd3, %rd2;
	cvta.to.global.u64 	%rd4, %rd1;
	mov.u32 	%r1, %tid.x;
	mul.wide.u32 	%rd5, %r1, 16;
	add.s64 	%rd6, %rd4, %rd5;
	ld.global.u64 	%rd7, [%rd6];
	ld.global.u64 	%rd8, [%rd6+8];
	add.s64 	%rd9, %rd8, %rd7;
	mul.wide.u32 	%rd10, %r1, 8;
	add.s64 	%rd11, %rd3, %rd10;
	st.global.u64 	[%rd11], %rd9;
	ret;

}


// ===== COMPILED SASS (sm_100) =====

	.target	sm_100

	.elftype	@"ET_EXEC"


//--------------------- .note.nv.tkinfo           --------------------------
	.section	.note.nv.tkinfo,"",@"SHT_NOTE"
	.sectionflags	@"SHF_NOTE_NV_TKINFO"
	.tkinfo
        /*0018*/ 	.word	0x00000002
        /*0030*/ 	.string	""
        /*0030*/ 	.string	"ptxas"
        /*0030*/ 	.string	"Cuda compilation tools, release 13.0, V13.0.88"
        /*0030*/ 	.string	"Build cuda_13.0.r13.0/compiler.36424714_0"
        /*0030*/ 	.string	"-arch sm_100 -m 64 "



//--------------------- .note.nv.cuinfo           --------------------------
	.section	.note.nv.cuinfo,"",@"SHT_NOTE"
	.sectionflags	@"SHF_NOTE_NV_CUINFO"
        /*0018*/ 	.short	0x0002
        /*001a*/ 	.short	0x0064
        /*001c*/ 	.short	0x0082
	.zero		2


//--------------------- .nv.info                  --------------------------
	.section	.nv.info,"",@"SHT_CUDA_INFO"
	.align	4


	//----- nvinfo : EIATTR_REGCOUNT
	.align		4
        /*0000*/ 	.byte	0x04, 0x2f
        /*0002*/ 	.short	(.L_1 - .L_0)
	.align		4
.L_0:
        /*0004*/ 	.word	index@(_Z7add_gpuPlS_)
        /*0008*/ 	.word	0x0000000e


	//----- nvinfo : EIATTR_FRAME_SIZE
	.align		4
.L_1:
        /*000c*/ 	.byte	0x04, 0x11
        /*000e*/ 	.short	(.L_3 - .L_2)
	.align		4
.L_2:
        /*0010*/ 	.word	index@(_Z7add_gpuPlS_)
        /*0014*/ 	.word	0x00000000


	//----- nvinfo : EIATTR_MIN_STACK_SIZE
	.align		4
.L_3:
        /*0018*/ 	.byte	0x04, 0x12
        /*001a*/ 	.short	(.L_5 - .L_4)
	.align		4
.L_4:
        /*001c*/ 	.word	index@(_Z7add_gpuPlS_)
        /*0020*/ 	.word	0x00000000
.L_5:


//--------------------- .nv.compat                --------------------------
	.section	.nv.compat,"",@"SHT_CUDA_COMPAT_INFO"
	.align	4
        /*0000*/ 	.byte	0x02, 0x09, 0x00, 0x00, 0x02, 0x02, 0x01, 0x00, 0x02, 0x05, 0x05, 0x00, 0x03, 0x07, 0x01, 0x01
        /*0010*/ 	.byte	0x02, 0x03, 0x00, 0x00, 0x02, 0x06, 0x01, 0x00, 0x04, 0x0b, 0x08, 0x00, 0x09, 0x00, 0x00, 0x00
        /*0020*/ 	.byte	0x00, 0x00, 0x00, 0x00


//--------------------- .nv.info._Z7add_gpuPlS_   --------------------------
	.section	.nv.info._Z7add_gpuPlS_,"",@"SHT_CUDA_INFO"
	.sectionflags	@""
	.align	4


	//----- nvinfo : EIATTR_CUDA_API_VERSION
	.align		4
        /*0000*/ 	.byte	0x04, 0x37
        /*0002*/ 	.short	(.L_7 - .L_6)
.L_6:
        /*0004*/ 	.word	0x00000082


	//----- nvinfo : EIATTR_KPARAM_INFO
	.align		4
.L_7:
        /*0008*/ 	.byte	0x04, 0x17
        /*000a*/ 	.short	(.L_9 - .L_8)
.L_8:
        /*000c*/ 	.word	0x00000000
        /*0010*/ 	.short	0x0001
        /*0012*/ 	.short	0x0008
        /*0014*/ 	.byte	0x00, 0xf5, 0x21, 0x00


	//----- nvinfo : EIATTR_KPARAM_INFO
	.align		4
.L_9:
        /*0018*/ 	.byte	0x04, 0x17
        /*001a*/ 	.short	(.L_11 - .L_10)
.L_10:
        /*001c*/ 	.word	0x00000000
        /*0020*/ 	.short	0x0000
        /*0022*/ 	.short	0x0000
        /*0024*/ 	.byte	0x00, 0xf5, 0x21, 0x00


	//----- nvinfo : EIATTR_SPARSE_MMA_MASK
	.align		4
.L_11:
        /*0028*/ 	.byte	0x03, 0x50
        /*002a*/ 	.short	0x0000


	//----- nvinfo : EIATTR_MAXREG_COUNT
	.align		4
        /*002c*/ 	.byte	0x03, 0x1b
        /*002e*/ 	.short	0x00ff


	//----- nvinfo : EIATTR_MERCURY_ISA_VERSION
	.align		4
        /*0030*/ 	.byte	0x03, 0x5f
        /*0032*/ 	.short	0x0101


	//----- nvinfo : EIATTR_VRC_CTA_INIT_COUNT
	.align		4
        /*0034*/ 	.byte	0x02, 0x4a
	.zero		1
	.zero		1


	//----- nvinfo : EIATTR_EXIT_INSTR_OFFSETS
	.align		4
        /*0038*/ 	.byte	0x04, 0x1c
        /*003a*/ 	.short	(.L_13 - .L_12)


	//   ....[0]....
.L_12:
        /*003c*/ 	.word	0x000000c0


	//----- nvinfo : EIATTR_CBANK_PARAM_SIZE
	.align		4
.L_13:
        /*0040*/ 	.byte	0x03, 0x19
        /*0042*/ 	.short	0x0010


	//----- nvinfo : EIATTR_PARAM_CBANK
	.align		4
        /*0044*/ 	.byte	0x04, 0x0a
        /*0046*/ 	.short	(.L_15 - .L_14)
	.align		4
.L_14:
        /*0048*/ 	.word	index@(.nv.constant0._Z7add_gpuPlS_)
        /*004c*/ 	.short	0x0380
        /*004e*/ 	.short	0x0010


	//----- nvinfo : EIATTR_SW_WAR
	.align		4
.L_15:
        /*0050*/ 	.byte	0x04, 0x36
        /*0052*/ 	.short	(.L_17 - .L_16)
.L_16:
        /*0054*/ 	.word	0x00000008
.L_17:


//--------------------- .nv.callgraph             --------------------------
	.section	.nv.callgraph,"",@"SHT_CUDA_CALLGRAPH"
	.align	4
	.sectionentsize	8
	.align		4
        /*0000*/ 	.word	0x00000000
	.align		4
        /*0004*/ 	.word	0xffffffff
	.align		4
        /*0008*/ 	.word	0x00000000
	.align		4
        /*000c*/ 	.word	0xfffffffe
	.align		4
        /*0010*/ 	.word	0x00000000
	.align		4
        /*0014*/ 	.word	0xfffffffd
	.align		4
        /*0018*/ 	.word	0x00000000
	.align		4
        /*001c*/ 	.word	0xfffffffc


//--------------------- .text._Z7add_gpuPlS_      --------------------------
	.section	.text._Z7add_gpuPlS_,"ax",@progbits
	.align	128
        .global         _Z7add_gpuPlS_
        .type           _Z7add_gpuPlS_,@function
        .size           _Z7add_gpuPlS_,(.L_x_1 - _Z7add_gpuPlS_)
        .other          _Z7add_gpuPlS_,@"STO_CUDA_ENTRY STV_DEFAULT"
_Z7add_gpuPlS_:
.text._Z7add_gpuPlS_:
[----:B------:R-:W-:Y:S01]  /*0000*/  LDC R1, c[0x0][0x37c] ;  /* 0x0000df00ff017b82 */ /* 0x000fe20000000800 */
[----:B------:R-:W0:Y:S07]  /*0010*/  S2R R11, SR_TID.X ;  /* 0x00000000000b7919 */ /* 0x000e2e0000002100 */
[----:B------:R-:W0:Y:S01]  /*0020*/  LDC.64 R2, c[0x0][0x380] ;  /* 0x0000e000ff027b82 */ /* 0x000e220000000a00 */
[----:B------:R-:W1:Y:S07]  /*0030*/  LDCU.64 UR4, c[0x0][0x358] ;  /* 0x00006b00ff0477ac */ /* 0x000e6e0008000a00 */
[----:B------:R-:W2:Y:S01]  /*0040*/  LDC.64 R8, c[0x0][0x388] ;  /* 0x0000e200ff087b82 */ /* 0x000ea20000000a00 */
[----:B0-----:R-:W-:-:S05]  /*0050*/  IMAD.WIDE.U32 R2, R11, 0x10, R2 ;  /* 0x000000100b027825 */ /* 0x001fca00078e0002 */
[----:B-1----:R-:W3:Y:S04]  /*0060*/  LDG.E.64 R4, desc[UR4][R2.64] ;  /* 0x0000000402047981 */ /* 0x002ee8000c1e1b00 */
[----:B------:R-:W3:Y:S02]  /*0070*/  LDG.E.64 R6, desc[UR4][R2.64+0x8] ;  /* 0x0000080402067981 */ /* 0x000ee4000c1e1b00 */
[----:B---3--:R-:W-:-:S04]  /*0080*/  IADD3 R6, P0, PT, R4, R6, RZ ;  /* 0x0000000604067210 */ /* 0x008fc80007f1e0ff */
[----:B------:R-:W-:Y:S01]  /*0090*/  IADD3.X R7, PT, PT, R5, R7, RZ, P0, !PT ;  /* 0x0000000705077210 */ /* 0x000fe200007fe4ff */
[----:B--2---:R-:W-:-:S05]  /*00a0*/  IMAD.WIDE.U32 R4, R11, 0x8, R8 ;  /* 0x000000080b047825 */ /* 0x004fca00078e0008 */
[----:B------:R-:W-:Y:S01]  /*00b0*/  STG.E.64 desc[UR4][R4.64], R6 ;  /* 0x0000000604007986 */ /* 0x000fe2000c101b04 */
[----:B------:R-:W-:Y:S05]  /*00c0*/  EXIT ;  /* 0x000000000000794d */ /* 0x000fea0003800000 */
.L_x_0:
[----:B------:R-:W-:-:S00]  /*00d0*/  BRA `(.L_x_0) ;  /* 0xfffffffc00fc7947 */ /* 0x000fc0000383ffff */
[----:B------:R-:W-:-:S00]  /*00e0*/  NOP ;  /* 0x0000000000007918 */ /* 0x000fc00000000000 */
        /* <DEDUP_REMOVED lines=9> */
.L_x_1:


//--------------------- .nv.shared.reserved.0     --------------------------
	.section	.nv.shared.reserved.0,"aw",@nobits
	.weak		__nv_reservedSMEM_offset_0_alias
	.size		__nv_reservedSMEM_offset_0_alias, 0, 64
	.other		__nv_reservedSMEM_offset_0_alias,@"STO_CUDA_RESERVED_SHARED STV_DEFAULT"
__nv_reservedSMEM_offset_0_alias:
	.zero		0
	.zero		64


//--------------------- .nv.constant0._Z7add_gpuPlS_ --------------------------
	.section	.nv.constant0._Z7add_gpuPlS_,"a",@progbits
	.sectionflags	@""
	.align	4
.nv.constant0._Z7add_gpuPlS_:
	.zero		912


//--------------------- SYMBOLS --------------------------

	.type		.nv.reservedSmem.offset0,@object
	.size		.nv.reservedSmem.offset0,0x4
